//
// Generated by NVIDIA NVVM Compiler
//
// Compiler Build ID: CL-36424714
// Cuda compilation tools, release 13.0, V13.0.88
// Based on NVVM 20.0.0
//

.version 9.0
.target sm_100
.address_size 64

	// .globl	_Z11convolutionPiiS_i
.const .align 4 .b8 mask[12];

.visible .entry _Z11convolutionPiiS_i(
	.param .u64 .ptr .align 1 _Z11convolutionPiiS_i_param_0,
	.param .u32 _Z11convolutionPiiS_i_param_1,
	.param .u64 .ptr .align 1 _Z11convolutionPiiS_i_param_2,
	.param .u32 _Z11convolutionPiiS_i_param_3
)
{
	.reg .pred 	%p<26>;
	.reg .b32 	%r<136>;
	.reg .b64 	%rd<27>;

	ld.param.u64 	%rd9, [_Z11convolutionPiiS_i_param_0];
	ld.param.u32 	%r54, [_Z11convolutionPiiS_i_param_1];
	ld.param.u64 	%rd8, [_Z11convolutionPiiS_i_param_2];
	ld.param.u32 	%r55, [_Z11convolutionPiiS_i_param_3];
	cvta.to.global.u64 	%rd1, %rd9;
	mov.u32 	%r56, %ctaid.x;
	mov.u32 	%r57, %ntid.x;
	mov.u32 	%r58, %tid.x;
	mad.lo.s32 	%r1, %r56, %r57, %r58;
	shr.u32 	%r59, %r55, 31;
	add.s32 	%r60, %r55, %r59;
	shr.s32 	%r61, %r60, 1;
	sub.s32 	%r2, %r1, %r61;
	setp.ge.s32 	%p1, %r1, %r54;
	@%p1 bra 	$L__BB0_43;
	setp.lt.s32 	%p2, %r55, 1;
	mov.b32 	%r112, 0;
	@%p2 bra 	$L__BB0_42;
	and.b32  	%r3, %r55, 7;
	setp.lt.u32 	%p3, %r55, 8;
	mov.b32 	%r128, 0;
	mov.u32 	%r112, %r128;
	@%p3 bra 	$L__BB0_21;
	and.b32  	%r128, %r55, 2147483640;
	mov.b32 	%r110, 0;
	mov.u64 	%rd12, mask;
	mov.u32 	%r112, %r110;
$L__BB0_4:
	.pragma "nounroll";
	add.s32 	%r7, %r2, %r110;
	setp.ge.s32 	%p4, %r7, %r54;
	mul.wide.s32 	%rd10, %r7, 4;
	add.s64 	%rd2, %rd1, %rd10;
	mul.wide.u32 	%rd11, %r110, 4;
	add.s64 	%rd3, %rd12, %rd11;
	@%p4 bra 	$L__BB0_6;
	ld.global.u32 	%r66, [%rd2];
	ld.const.u32 	%r67, [%rd3];
	mad.lo.s32 	%r112, %r67, %r66, %r112;
$L__BB0_6:
	add.s32 	%r68, %r7, 1;
	setp.ge.s32 	%p5, %r68, %r54;
	@%p5 bra 	$L__BB0_8;
	ld.global.u32 	%r69, [%rd2+4];
	ld.const.u32 	%r70, [%rd3+4];
	mad.lo.s32 	%r112, %r70, %r69, %r112;
$L__BB0_8:
	add.s32 	%r71, %r7, 2;
	setp.ge.s32 	%p6, %r71, %r54;
	@%p6 bra 	$L__BB0_10;
	ld.global.u32 	%r72, [%rd2+8];
	ld.const.u32 	%r73, [%rd3+8];
	mad.lo.s32 	%r112, %r73, %r72, %r112;
$L__BB0_10:
	add.s32 	%r74, %r7, 3;
	setp.ge.s32 	%p7, %r74, %r54;
	@%p7 bra 	$L__BB0_12;
	ld.global.u32 	%r75, [%rd2+12];
	ld.const.u32 	%r76, [%rd3+12];
	mad.lo.s32 	%r112, %r76, %r75, %r112;
$L__BB0_12:
	add.s32 	%r77, %r7, 4;
	setp.ge.s32 	%p8, %r77, %r54;
	@%p8 bra 	$L__BB0_14;
	ld.global.u32 	%r78, [%rd2+16];
	ld.const.u32 	%r79, [%rd3+16];
	mad.lo.s32 	%r112, %r79, %r78, %r112;
$L__BB0_14:
	add.s32 	%r80, %r7, 5;
	setp.ge.s32 	%p9, %r80, %r54;
	@%p9 bra 	$L__BB0_16;
	ld.global.u32 	%r81, [%rd2+20];
	ld.const.u32 	%r82, [%rd3+20];
	mad.lo.s32 	%r112, %r82, %r81, %r112;
$L__BB0_16:
	add.s32 	%r83, %r7, 6;
	setp.ge.s32 	%p10, %r83, %r54;
	@%p10 bra 	$L__BB0_18;
	ld.global.u32 	%r84, [%rd2+24];
	ld.const.u32 	%r85, [%rd3+24];
	mad.lo.s32 	%r112, %r85, %r84, %r112;
$L__BB0_18:
	add.s32 	%r86, %r7, 7;
	setp.ge.s32 	%p11, %r86, %r54;
	@%p11 bra 	$L__BB0_20;
	ld.global.u32 	%r87, [%rd2+28];
	ld.const.u32 	%r88, [%rd3+28];
	mad.lo.s32 	%r112, %r88, %r87, %r112;
$L__BB0_20:
	add.s32 	%r110, %r110, 8;
	setp.ne.s32 	%p12, %r110, %r128;
	@%p12 bra 	$L__BB0_4;
$L__BB0_21:
	setp.eq.s32 	%p13, %r3, 0;
	@%p13 bra 	$L__BB0_42;
	and.b32  	%r28, %r55, 3;
	setp.lt.u32 	%p14, %r3, 4;
	@%p14 bra 	$L__BB0_32;
	add.s32 	%r29, %r2, %r128;
	setp.ge.s32 	%p15, %r29, %r54;
	mul.wide.s32 	%rd13, %r29, 4;
	add.s64 	%rd4, %rd1, %rd13;
	mul.wide.u32 	%rd14, %r128, 4;
	mov.u64 	%rd15, mask;
	add.s64 	%rd5, %rd15, %rd14;
	@%p15 bra 	$L__BB0_25;
	ld.global.u32 	%r90, [%rd4];
	ld.const.u32 	%r91, [%rd5];
	mad.lo.s32 	%r112, %r91, %r90, %r112;
$L__BB0_25:
	add.s32 	%r92, %r29, 1;
	setp.ge.s32 	%p16, %r92, %r54;
	@%p16 bra 	$L__BB0_27;
	ld.global.u32 	%r93, [%rd4+4];
	ld.const.u32 	%r94, [%rd5+4];
	mad.lo.s32 	%r112, %r94, %r93, %r112;
$L__BB0_27:
	add.s32 	%r95, %r29, 2;
	setp.ge.s32 	%p17, %r95, %r54;
	@%p17 bra 	$L__BB0_29;
	ld.global.u32 	%r96, [%rd4+8];
	ld.const.u32 	%r97, [%rd5+8];
	mad.lo.s32 	%r112, %r97, %r96, %r112;
$L__BB0_29:
	add.s32 	%r98, %r29, 3;
	setp.ge.s32 	%p18, %r98, %r54;
	@%p18 bra 	$L__BB0_31;
	ld.global.u32 	%r99, [%rd4+12];
	ld.const.u32 	%r100, [%rd5+12];
	mad.lo.s32 	%r112, %r100, %r99, %r112;
$L__BB0_31:
	add.s32 	%r128, %r128, 4;
$L__BB0_32:
	setp.eq.s32 	%p19, %r28, 0;
	@%p19 bra 	$L__BB0_42;
	setp.eq.s32 	%p20, %r28, 1;
	@%p20 bra 	$L__BB0_39;
	add.s32 	%r42, %r2, %r128;
	setp.ge.s32 	%p21, %r42, %r54;
	mul.wide.s32 	%rd16, %r42, 4;
	add.s64 	%rd6, %rd1, %rd16;
	mul.wide.u32 	%rd17, %r128, 4;
	mov.u64 	%rd18, mask;
	add.s64 	%rd7, %rd18, %rd17;
	@%p21 bra 	$L__BB0_36;
	ld.global.u32 	%r102, [%rd6];
	ld.const.u32 	%r103, [%rd7];
	mad.lo.s32 	%r112, %r103, %r102, %r112;
$L__BB0_36:
	add.s32 	%r104, %r42, 1;
	setp.ge.s32 	%p22, %r104, %r54;
	@%p22 bra 	$L__BB0_38;
	ld.global.u32 	%r105, [%rd6+4];
	ld.const.u32 	%r106, [%rd7+4];
	mad.lo.s32 	%r112, %r106, %r105, %r112;
$L__BB0_38:
	add.s32 	%r128, %r128, 2;
$L__BB0_39:
	and.b32  	%r107, %r55, 1;
	setp.eq.b32 	%p23, %r107, 1;
	not.pred 	%p24, %p23;
	@%p24 bra 	$L__BB0_42;
	add.s32 	%r51, %r2, %r128;
	setp.ge.s32 	%p25, %r51, %r54;
	@%p25 bra 	$L__BB0_42;
	mul.wide.s32 	%rd19, %r51, 4;
	add.s64 	%rd20, %rd1, %rd19;
	ld.global.u32 	%r108, [%rd20];
	mul.wide.u32 	%rd21, %r128, 4;
	mov.u64 	%rd22, mask;
	add.s64 	%rd23, %rd22, %rd21;
	ld.const.u32 	%r109, [%rd23];
	mad.lo.s32 	%r112, %r109, %r108, %r112;
$L__BB0_42:
	cvta.to.global.u64 	%rd24, %rd8;
	mul.wide.s32 	%rd25, %r1, 4;
	add.s64 	%rd26, %rd24, %rd25;
	st.global.u32 	[%rd26], %r112;
$L__BB0_43:
	ret;

}


// ===== COMPILED SASS (sm_100) =====

	.target	sm_100

	.elftype	@"ET_EXEC"


//--------------------- .note.nv.tkinfo           --------------------------
	.section	.note.nv.tkinfo,"",@"SHT_NOTE"
	.sectionflags	@"SHF_NOTE_NV_TKINFO"
	.tkinfo
        /*0018*/ 	.word	0x00000002
        /*0030*/ 	.string	""
        /*0030*/ 	.string	"ptxas"
        /*0030*/ 	.string	"Cuda compilation tools, release 13.0, V13.0.88"
        /*0030*/ 	.string	"Build cuda_13.0.r13.0/compiler.36424714_0"
        /*0030*/ 	.string	"-arch sm_100 -m 64 "



//--------------------- .note.nv.cuinfo           --------------------------
	.section	.note.nv.cuinfo,"",@"SHT_NOTE"
	.sectionflags	@"SHF_NOTE_NV_CUINFO"
        /*0018*/ 	.short	0x0002
        /*001a*/ 	.short	0x0064
        /*001c*/ 	.short	0x0082
	.zero		2


//--------------------- .nv.info                  --------------------------
	.section	.nv.info,"",@"SHT_CUDA_INFO"
	.align	4


	//----- nvinfo : EIATTR_REGCOUNT
	.align		4
        /*0000*/ 	.byte	0x04, 0x2f
        /*0002*/ 	.short	(.L_2 - .L_1)
	.align		4
.L_1:
        /*0004*/ 	.word	index@(_Z11convolutionPiiS_i)
        /*0008*/ 	.word	0x0000001c


	//----- nvinfo : EIATTR_FRAME_SIZE
	.align		4
.L_2:
        /*000c*/ 	.byte	0x04, 0x11
        /*000e*/ 	.short	(.L_4 - .L_3)
	.align		4
.L_3:
        /*0010*/ 	.word	index@(_Z11convolutionPiiS_i)
        /*0014*/ 	.word	0x00000000


	//----- nvinfo : EIATTR_MIN_STACK_SIZE
	.align		4
.L_4:
        /*0018*/ 	.byte	0x04, 0x12
        /*001a*/ 	.short	(.L_6 - .L_5)
	.align		4
.L_5:
        /*001c*/ 	.word	index@(_Z11convolutionPiiS_i)
        /*0020*/ 	.word	0x00000000
.L_6:


//--------------------- .nv.compat                --------------------------
	.section	.nv.compat,"",@"SHT_CUDA_COMPAT_INFO"
	.align	4
        /*0000*/ 	.byte	0x02, 0x09, 0x00, 0x00, 0x02, 0x02, 0x01, 0x00, 0x02, 0x05, 0x05, 0x00, 0x03, 0x07, 0x01, 0x01
        /*0010*/ 	.byte	0x02, 0x03, 0x00, 0x00, 0x02, 0x06, 0x01, 0x00, 0x04, 0x0b, 0x08, 0x00, 0x09, 0x00, 0x00, 0x00
        /*0020*/ 	.byte	0x00, 0x00, 0x00, 0x00


//--------------------- .nv.info._Z11convolutionPiiS_i --------------------------
	.section	.nv.info._Z11convolutionPiiS_i,"",@"SHT_CUDA_INFO"
	.sectionflags	@""
	.align	4


	//----- nvinfo : EIATTR_CUDA_API_VERSION
	.align		4
        /*0000*/ 	.byte	0x04, 0x37
        /*0002*/ 	.short	(.L_8 - .L_7)
.L_7:
        /*0004*/ 	.word	0x00000082


	//----- nvinfo : EIATTR_KPARAM_INFO
	.align		4
.L_8:
        /*0008*/ 	.byte	0x04, 0x17
        /*000a*/ 	.short	(.L_10 - .L_9)
.L_9:
        /*000c*/ 	.word	0x00000000
        /*0010*/ 	.short	0x0003
        /*0012*/ 	.short	0x0018
        /*0014*/ 	.byte	0x00, 0xf0, 0x11, 0x00


	//----- nvinfo : EIATTR_KPARAM_INFO
	.align		4
.L_10:
        /*0018*/ 	.byte	0x04, 0x17
        /*001a*/ 	.short	(.L_12 - .L_11)
.L_11:
        /*001c*/ 	.word	0x00000000
        /*0020*/ 	.short	0x0002
        /*0022*/ 	.short	0x0010
        /*0024*/ 	.byte	0x00, 0xf5, 0x21, 0x00


	//----- nvinfo : EIATTR_KPARAM_INFO
	.align		4
.L_12:
        /*0028*/ 	.byte	0x04, 0x17
        /*002a*/ 	.short	(.L_14 - .L_13)
.L_13:
        /*002c*/ 	.word	0x00000000
        /*0030*/ 	.short	0x0001
        /*0032*/ 	.short	0x0008
        /*0034*/ 	.byte	0x00, 0xf0, 0x11, 0x00


	//----- nvinfo : EIATTR_KPARAM_INFO
	.align		4
.L_14:
        /*0038*/ 	.byte	0x04, 0x17
        /*003a*/ 	.short	(.L_16 - .L_15)
.L_15:
        /*003c*/ 	.word	0x00000000
        /*0040*/ 	.short	0x0000
        /*0042*/ 	.short	0x0000
        /*0044*/ 	.byte	0x00, 0xf5, 0x21, 0x00


	//----- nvinfo : EIATTR_SPARSE_MMA_MASK
	.align		4
.L_16:
        /*0048*/ 	.byte	0x03, 0x50
        /*004a*/ 	.short	0x0000


	//----- nvinfo : EIATTR_MAXREG_COUNT
	.align		4
        /*004c*/ 	.byte	0x03, 0x1b
        /*004e*/ 	.short	0x00ff


	//----- nvinfo : EIATTR_MERCURY_ISA_VERSION
	.align		4
        /*0050*/ 	.byte	0x03, 0x5f
        /*0052*/ 	.short	0x0101


	//----- nvinfo : EIATTR_VRC_CTA_INIT_COUNT
	.align		4
        /*0054*/ 	.byte	0x02, 0x4a
	.zero		1
	.zero		1


	//----- nvinfo : EIATTR_EXIT_INSTR_OFFSETS
	.align		4
        /*0058*/ 	.byte	0x04, 0x1c
        /*005a*/ 	.short	(.L_18 - .L_17)


	//   ....[0]....
.L_17:
        /*005c*/ 	.word	0x00000070


	//   ....[1]....
        /*0060*/ 	.word	0x00000890


	//----- nvinfo : EIATTR_CRS_STACK_SIZE
	.align		4
.L_18:
        /*0064*/ 	.byte	0x04, 0x1e
        /*0066*/ 	.short	(.L_20 - .L_19)
.L_19:
        /*0068*/ 	.word	0x00000000


	//----- nvinfo : EIATTR_CBANK_PARAM_SIZE
	.align		4
.L_20:
        /*006c*/ 	.byte	0x03, 0x19
        /*006e*/ 	.short	0x001c


	//----- nvinfo : EIATTR_PARAM_CBANK
	.align		4
        /*0070*/ 	.byte	0x04, 0x0a
        /*0072*/ 	.short	(.L_22 - .L_21)
	.align		4
.L_21:
        /*0074*/ 	.word	index@(.nv.constant0._Z11convolutionPiiS_i)
        /*0078*/ 	.short	0x0380
        /*007a*/ 	.short	0x001c


	//----- nvinfo : EIATTR_SW_WAR
	.align		4
.L_22:
        /*007c*/ 	.byte	0x04, 0x36
        /*007e*/ 	.short	(.L_24 - .L_23)
.L_23:
        /*0080*/ 	.word	0x00000008
.L_24:


//--------------------- .nv.callgraph             --------------------------
	.section	.nv.callgraph,"",@"SHT_CUDA_CALLGRAPH"
	.align	4
	.sectionentsize	8
	.align		4
        /*0000*/ 	.word	0x00000000
	.align		4
        /*0004*/ 	.word	0xffffffff
	.align		4
        /*0008*/ 	.word	0x00000000
	.align		4
        /*000c*/ 	.word	0xfffffffe
	.align		4
        /*0010*/ 	.word	0x00000000
	.align		4
        /*0014*/ 	.word	0xfffffffd
	.align		4
        /*0018*/ 	.word	0x00000000
	.align		4
        /*001c*/ 	.word	0xfffffffc


//--------------------- .nv.constant3             --------------------------
	.section	.nv.constant3,"a",@progbits
	.align	4
.nv.constant3:
	.type		mask,@object
	.size		mask,(.L_0 - mask)
mask:
	.zero		12
.L_0:


//--------------------- .text._Z11convolutionPiiS_i --------------------------
	.section	.text._Z11convolutionPiiS_i,"ax",@progbits
	.align	128
        .global         _Z11convolutionPiiS_i
        .type           _Z11convolutionPiiS_i,@function
        .size           _Z11convolutionPiiS_i,(.L_x_7 - _Z11convolutionPiiS_i)
        .other          _Z11convolutionPiiS_i,@"STO_CUDA_ENTRY STV_DEFAULT"
_Z11convolutionPiiS_i:
.text._Z11convolutionPiiS_i:
[----:B------:R-:W-:Y:S01]  /*0000*/  LDC R1, c[0x0][0x37c] ;  /* 0x0000df00ff017b82 */ /* 0x000fe20000000800 */
[----:B------:R-:W0:Y:S07]  /*0010*/  S2R R3, SR_TID.X ;  /* 0x0000000000037919 */ /* 0x000e2e0000002100 */
[----:B------:R-:W0:Y:S01]  /*0020*/  S2UR UR4, SR_CTAID.X ;  /* 0x00000000000479c3 */ /* 0x000e220000002500 */
[----:B------:R-:W1:Y:S07]  /*0030*/  LDCU UR6, c[0x0][0x388] ;  /* 0x00007100ff0677ac */ /* 0x000e6e0008000800 */
[----:B------:R-:W0:Y:S02]  /*0040*/  LDC R2, c[0x0][0x360] ;  /* 0x0000d800ff027b82 */ /* 0x000e240000000800 */
[----:B0-----:R-:W-:-:S05]  /*0050*/  IMAD R2, R2, UR4, R3 ;  /* 0x0000000402027c24 */ /* 0x001fca000f8e0203 */
[----:B-1----:R-:W-:-:S13]  /*0060*/  ISETP.GE.AND P0, PT, R2, UR6, PT ;  /* 0x0000000602007c0c */ /* 0x002fda000bf06270 */
[----:B------:R-:W-:Y:S05]  /*0070*/  @P0 EXIT ;  /* 0x000000000000094d */ /* 0x000fea0003800000 */
[----:B------:R-:W0:Y:S01]  /*0080*/  LDCU UR5, c[0x0][0x398] ;  /* 0x00007300ff0577ac */ /* 0x000e220008000800 */
[----:B------:R-:W-:Y:S01]  /*0090*/  HFMA2 R0, -RZ, RZ, 0, 0 ;  /* 0x00000000ff007431 */ /* 0x000fe200000001ff */
[----:B------:R-:W1:Y:S01]  /*00a0*/  LDCU.64 UR8, c[0x0][0x358] ;  /* 0x00006b00ff0877ac */ /* 0x000e620008000a00 */
[----:B0-----:R-:W-:-:S09]  /*00b0*/  UISETP.GE.AND UP0, UPT, UR5, 0x1, UPT ;  /* 0x000000010500788c */ /* 0x001fd2000bf06270 */
[----:B-1----:R-:W-:Y:S05]  /*00c0*/  BRA.U !UP0, `(.L_x_0) ;  /* 0x0000000508e47547 */ /* 0x002fea000b800000 */
[----:B------:R-:W-:Y:S01]  /*00d0*/  UISETP.GE.U32.AND UP0, UPT, UR5, 0x8, UPT ;  /* 0x000000080500788c */ /* 0x000fe2000bf06070 */
[----:B------:R-:W-:Y:S01]  /*00e0*/  IMAD.MOV.U32 R3, RZ, RZ, RZ ;  /* 0x000000ffff037224 */ /* 0x000fe200078e00ff */
[----:B------:R-:W-:Y:S01]  /*00f0*/  ULEA.HI UR4, UR5, UR5, URZ, 0x1 ;  /* 0x0000000505047291 */ /* 0x000fe2000f8f08ff */
[----:B------:R-:W-:Y:S01]  /*0100*/  MOV R0, RZ ;  /* 0x000000ff00007202 */ /* 0x000fe20000000f00 */
[----:B------:R-:W-:Y:S02]  /*0110*/  ULOP3.LUT UR7, UR5, 0x7, URZ, 0xc0, !UPT ;  /* 0x0000000705077892 */ /* 0x000fe4000f8ec0ff */
[----:B------:R-:W-:Y:S02]  /*0120*/  USHF.R.S32.HI UR4, URZ, 0x1, UR4 ;  /* 0x00000001ff047899 */ /* 0x000fe40008011404 */
[----:B------:R-:W-:-:S04]  /*0130*/  UISETP.NE.AND UP1, UPT, UR7, URZ, UPT ;  /* 0x000000ff0700728c */ /* 0x000fc8000bf25270 */
[----:B------:R-:W-:Y:S01]  /*0140*/  VIADD R8, R2, -UR4 ;  /* 0x8000000402087c36 */ /* 0x000fe20008000000 */
[----:B------:R-:W-:Y:S06]  /*0150*/  BRA.U !UP0, `(.L_x_1) ;  /* 0x0000000108cc7547 */ /* 0x000fec000b800000 */
[----:B------:R-:W0:Y:S01]  /*0160*/  LDC.64 R4, c[0x0][0x380] ;  /* 0x0000e000ff047b82 */ /* 0x000e220000000a00 */
[----:B------:R-:W-:Y:S01]  /*0170*/  ULOP3.LUT UR4, UR5, 0x7ffffff8, URZ, 0xc0, !UPT ;  /* 0x7ffffff805047892 */ /* 0x000fe2000f8ec0ff */
[----:B------:R-:W-:Y:S01]  /*0180*/  MOV R9, RZ ;  /* 0x000000ff00097202 */ /* 0x000fe20000000f00 */
[----:B------:R-:W-:Y:S01]  /*0190*/  IMAD.MOV.U32 R0, RZ, RZ, RZ ;  /* 0x000000ffff007224 */ /* 0x000fe200078e00ff */
[----:B------:R-:W1:Y:S03]  /*01a0*/  LDCU UR6, c[0x0][0x388] ;  /* 0x00007100ff0677ac */ /* 0x000e660008000800 */
[----:B------:R-:W-:-:S07]  /*01b0*/  MOV R3, UR4 ;  /* 0x0000000400037c02 */ /* 0x000fce0008000f00 */
.L_x_2:
[----:B------:R-:W-:-:S04]  /*01c0*/  IMAD.IADD R17, R8, 0x1, R9 ;  /* 0x0000000108117824 */ /* 0x000fc800078e0209 */
[C---:B0-----:R-:W-:Y:S01]  /*01d0*/  IMAD.WIDE R6, R17.reuse, 0x4, R4 ;  /* 0x0000000411067825 */ /* 0x041fe200078e0204 */
[----:B-1----:R-:W-:-:S13]  /*01e0*/  ISETP.GE.AND P6, PT, R17, UR6, PT ;  /* 0x0000000611007c0c */ /* 0x002fda000bfc6270 */
[----:B------:R-:W2:Y:S01]  /*01f0*/  @!P6 LDG.E R11, desc[UR8][R6.64] ;  /* 0x00000008060be981 */ /* 0x000ea2000c1e1900 */
[----:B------:R-:W-:Y:S01]  /*0200*/  IADD3 R12, PT, PT, R17, 0x1, RZ ;  /* 0x00000001110c7810 */ /* 0x000fe20007ffe0ff */
[----:B------:R-:W-:Y:S01]  /*0210*/  IMAD.SHL.U32 R10, R9, 0x4, RZ ;  /* 0x00000004090a7824 */ /* 0x000fe200078e00ff */
[----:B------:R-:W-:Y:S02]  /*0220*/  IADD3 R13, PT, PT, R17, 0x2, RZ ;  /* 0x00000002110d7810 */ /* 0x000fe40007ffe0ff */
[----:B------:R-:W-:Y:S02]  /*0230*/  ISETP.GE.AND P0, PT, R12, UR6, PT ;  /* 0x000000060c007c0c */ /* 0x000fe4000bf06270 */
[----:B------:R-:W2:Y:S01]  /*0240*/  @!P6 LDC R12, c[0x3][R10] ;  /* 0x00c000000a0ceb82 */ /* 0x000ea20000000800 */
[----:B------:R-:W-:Y:S01]  /*0250*/  ISETP.GE.AND P1, PT, R13, UR6, PT ;  /* 0x000000060d007c0c */ /* 0x000fe2000bf26270 */
[C---:B------:R-:W-:Y:S01]  /*0260*/  VIADD R13, R17.reuse, 0x3 ;  /* 0x00000003110d7836 */ /* 0x040fe20000000000 */
[----:B------:R-:W-:-:S04]  /*0270*/  IADD3 R14, PT, PT, R17, 0x4, RZ ;  /* 0x00000004110e7810 */ /* 0x000fc80007ffe0ff */
[----:B------:R-:W-:Y:S02]  /*0280*/  ISETP.GE.AND P2, PT, R13, UR6, PT ;  /* 0x000000060d007c0c */ /* 0x000fe4000bf46270 */
[----:B------:R-:W-:Y:S01]  /*0290*/  ISETP.GE.AND P3, PT, R14, UR6, PT ;  /* 0x000000060e007c0c */ /* 0x000fe2000bf66270 */
[C---:B------:R-:W-:Y:S01]  /*02a0*/  VIADD R14, R17.reuse, 0x5 ;  /* 0x00000005110e7836 */ /* 0x040fe20000000000 */
[----:B------:R-:W3:Y:S01]  /*02b0*/  @!P0 LDG.E R13, desc[UR8][R6.64+0x4] ;  /* 0x00000408060d8981 */ /* 0x000ee2000c1e1900 */
[----:B------:R-:W-:-:S03]  /*02c0*/  IADD3 R16, PT, PT, R17, 0x6, RZ ;  /* 0x0000000611107810 */ /* 0x000fc60007ffe0ff */
[----:B------:R-:W-:Y:S01]  /*02d0*/  ISETP.GE.AND P4, PT, R14, UR6, PT ;  /* 0x000000060e007c0c */ /* 0x000fe2000bf86270 */
[----:B------:R-:W4:Y:S01]  /*02e0*/  @!P1 LDG.E R15, desc[UR8][R6.64+0x8] ;  /* 0x00000808060f9981 */ /* 0x000f22000c1e1900 */
[----:B------:R-:W-:Y:S01]  /*02f0*/  VIADD R14, R17, 0x7 ;  /* 0x00000007110e7836 */ /* 0x000fe20000000000 */
[----:B------:R-:W-:Y:S02]  /*0300*/  ISETP.GE.AND P5, PT, R16, UR6, PT ;  /* 0x0000000610007c0c */ /* 0x000fe4000bfa6270 */
[----:B------:R-:W5:Y:S04]  /*0310*/  @!P2 LDG.E R17, desc[UR8][R6.64+0xc] ;  /* 0x00000c080611a981 */ /* 0x000f68000c1e1900 */
[----:B------:R-:W5:Y:S04]  /*0320*/  @!P3 LDG.E R19, desc[UR8][R6.64+0x10] ;  /* 0x000010080613b981 */ /* 0x000f68000c1e1900 */
[----:B------:R-:W5:Y:S04]  /*0330*/  @!P4 LDG.E R21, desc[UR8][R6.64+0x14] ;  /* 0x000014080615c981 */ /* 0x000f68000c1e1900 */
[----:B------:R-:W5:Y:S01]  /*0340*/  @!P5 LDG.E R23, desc[UR8][R6.64+0x18] ;  /* 0x000018080617d981 */ /* 0x000f62000c1e1900 */
[----:B--2---:R-:W-:Y:S01]  /*0350*/  @!P6 IMAD R0, R11, R12, R0 ;  /* 0x0000000c0b00e224 */ /* 0x004fe200078e0200 */
[----:B------:R-:W-:-:S13]  /*0360*/  ISETP.GE.AND P6, PT, R14, UR6, PT ;  /* 0x000000060e007c0c */ /* 0x000fda000bfc6270 */
[----:B------:R-:W2:Y:S01]  /*0370*/  @!P6 LDG.E R25, desc[UR8][R6.64+0x1c] ;  /* 0x00001c080619e981 */ /* 0x000ea2000c1e1900 */
[----:B------:R-:W3:Y:S08]  /*0380*/  @!P0 LDC R11, c[0x3][R10+0x4] ;  /* 0x00c001000a0b8b82 */ /* 0x000ef00000000800 */
[----:B------:R-:W4:Y:S08]  /*0390*/  @!P1 LDC R12, c[0x3][R10+0x8] ;  /* 0x00c002000a0c9b82 */ /* 0x000f300000000800 */
[----:B------:R-:W5:Y:S08]  /*03a0*/  @!P2 LDC R14, c[0x3][R10+0xc] ;  /* 0x00c003000a0eab82 */ /* 0x000f700000000800 */
[----:B------:R-:W0:Y:S01]  /*03b0*/  @!P3 LDC R16, c[0x3][R10+0x10] ;  /* 0x00c004000a10bb82 */ /* 0x000e220000000800 */
[----:B---3--:R-:W-:-:S07]  /*03c0*/  @!P0 IMAD R0, R13, R11, R0 ;  /* 0x0000000b0d008224 */ /* 0x008fce00078e0200 */
[----:B------:R-:W1:Y:S08]  /*03d0*/  @!P4 LDC R18, c[0x3][R10+0x14] ;  /* 0x00c005000a12cb82 */ /* 0x000e700000000800 */
[----:B------:R-:W3:Y:S01]  /*03e0*/  @!P5 LDC R20, c[0x3][R10+0x18] ;  /* 0x00c006000a14db82 */ /* 0x000ee20000000800 */
[----:B----4-:R-:W-:Y:S01]  /*03f0*/  @!P1 IMAD R0, R15, R12, R0 ;  /* 0x0000000c0f009224 */ /* 0x010fe200078e0200 */
[----:B------:R-:W-:-:S06]  /*0400*/  IADD3 R9, PT, PT, R9, 0x8, RZ ;  /* 0x0000000809097810 */ /* 0x000fcc0007ffe0ff */
[----:B------:R-:W2:Y:S01]  /*0410*/  @!P6 LDC R11, c[0x3][R10+0x1c] ;  /* 0x00c007000a0beb82 */ /* 0x000ea20000000800 */
[----:B-----5:R-:W-:Y:S01]  /*0420*/  @!P2 IMAD R0, R17, R14, R0 ;  /* 0x0000000e1100a224 */ /* 0x020fe200078e0200 */
[----:B------:R-:W-:-:S03]  /*0430*/  ISETP.NE.AND P0, PT, R9, R3, PT ;  /* 0x000000030900720c */ /* 0x000fc60003f05270 */
[----:B0-----:R-:W-:-:S04]  /*0440*/  @!P3 IMAD R0, R19, R16, R0 ;  /* 0x000000101300b224 */ /* 0x001fc800078e0200 */
[----:B-1----:R-:W-:-:S04]  /*0450*/  @!P4 IMAD R0, R21, R18, R0 ;  /* 0x000000121500c224 */ /* 0x002fc800078e0200 */
[----:B---3--:R-:W-:-:S04]  /*0460*/  @!P5 IMAD R0, R23, R20, R0 ;  /* 0x000000141700d224 */ /* 0x008fc800078e0200 */
[----:B--2---:R-:W-:Y:S01]  /*0470*/  @!P6 IMAD R0, R25, R11, R0 ;  /* 0x0000000b1900e224 */ /* 0x004fe200078e0200 */
[----:B------:R-:W-:Y:S06]  /*0480*/  @P0 BRA `(.L_x_2) ;  /* 0xfffffffc004c0947 */ /* 0x000fec000383ffff */
.L_x_1:
[----:B------:R-:W-:Y:S05]  /*0490*/  BRA.U !UP1, `(.L_x_0) ;  /* 0x0000000109f07547 */ /* 0x000fea000b800000 */
[----:B------:R-:W0:Y:S01]  /*04a0*/  LDCU UR4, c[0x0][0x398] ;  /* 0x00007300ff0477ac */ /* 0x000e220008000800 */
[----:B------:R-:W-:Y:S02]  /*04b0*/  UISETP.GE.U32.AND UP0, UPT, UR7, 0x4, UPT ;  /* 0x000000040700788c */ /* 0x000fe4000bf06070 */
[----:B0-----:R-:W-:-:S04]  /*04c0*/  ULOP3.LUT UR5, UR4, 0x3, URZ, 0xc0, !UPT ;  /* 0x0000000304057892 */ /* 0x001fc8000f8ec0ff */
[----:B------:R-:W-:-:S03]  /*04d0*/  UISETP.NE.AND UP1, UPT, UR5, URZ, UPT ;  /* 0x000000ff0500728c */ /* 0x000fc6000bf25270 */
[----:B------:R-:W-:Y:S08]  /*04e0*/  BRA.U !UP0, `(.L_x_3) ;  /* 0x0000000108607547 */ /* 0x000ff0000b800000 */
[----:B------:R-:W0:Y:S01]  /*04f0*/  LDC.64 R4, c[0x0][0x380] ;  /* 0x0000e000ff047b82 */ /* 0x000e220000000a00 */
[----:B------:R-:W-:-:S05]  /*0500*/  IMAD.IADD R7, R8, 0x1, R3 ;  /* 0x0000000108077824 */ /* 0x000fca00078e0203 */
[C---:B------:R-:W-:Y:S02]  /*0510*/  ISETP.GE.AND P0, PT, R7.reuse, UR6, PT ;  /* 0x0000000607007c0c */ /* 0x040fe4000bf06270 */
[C---:B------:R-:W-:Y:S02]  /*0520*/  IADD3 R6, PT, PT, R7.reuse, 0x1, RZ ;  /* 0x0000000107067810 */ /* 0x040fe40007ffe0ff */
[C---:B------:R-:W-:Y:S02]  /*0530*/  IADD3 R9, PT, PT, R7.reuse, 0x2, RZ ;  /* 0x0000000207097810 */ /* 0x040fe40007ffe0ff */
[----:B------:R-:W-:Y:S01]  /*0540*/  ISETP.GE.AND P1, PT, R6, UR6, PT ;  /* 0x0000000606007c0c */ /* 0x000fe2000bf26270 */
[----:B------:R-:W-:Y:S01]  /*0550*/  VIADD R6, R7, 0x3 ;  /* 0x0000000307067836 */ /* 0x000fe20000000000 */
[----:B------:R-:W-:-:S04]  /*0560*/  ISETP.GE.AND P2, PT, R9, UR6, PT ;  /* 0x0000000609007c0c */ /* 0x000fc8000bf46270 */
[----:B------:R-:W-:Y:S01]  /*0570*/  ISETP.GE.AND P3, PT, R6, UR6, PT ;  /* 0x0000000606007c0c */ /* 0x000fe2000bf66270 */
[----:B0-----:R-:W-:-:S05]  /*0580*/  IMAD.WIDE R4, R7, 0x4, R4 ;  /* 0x0000000407047825 */ /* 0x001fca00078e0204 */
[----:B------:R-:W2:Y:S04]  /*0590*/  @!P0 LDG.E R7, desc[UR8][R4.64] ;  /* 0x0000000804078981 */ /* 0x000ea8000c1e1900 */
[----:B------:R-:W3:Y:S04]  /*05a0*/  @!P1 LDG.E R11, desc[UR8][R4.64+0x4] ;  /* 0x00000408040b9981 */ /* 0x000ee8000c1e1900 */
[----:B------:R-:W4:Y:S04]  /*05b0*/  @!P2 LDG.E R13, desc[UR8][R4.64+0x8] ;  /* 0x00000808040da981 */ /* 0x000f28000c1e1900 */
[----:B------:R-:W5:Y:S01]  /*05c0*/  @!P3 LDG.E R15, desc[UR8][R4.64+0xc] ;  /* 0x00000c08040fb981 */ /* 0x000f62000c1e1900 */
[----:B------:R-:W-:-:S02]  /*05d0*/  SHF.L.U32 R6, R3, 0x2, RZ ;  /* 0x0000000203067819 */ /* 0x000fc400000006ff */
[----:B------:R-:W-:Y:S02]  /*05e0*/  IADD3 R3, PT, PT, R3, 0x4, RZ ;  /* 0x0000000403037810 */ /* 0x000fe40007ffe0ff */
[----:B------:R-:W2:Y:S08]  /*05f0*/  @!P0 LDC R9, c[0x3][R6] ;  /* 0x00c0000006098b82 */ /* 0x000eb00000000800 */
[----:B------:R-:W3:Y:S08]  /*0600*/  @!P1 LDC R10, c[0x3][R6+0x4] ;  /* 0x00c00100060a9b82 */ /* 0x000ef00000000800 */
[----:B------:R-:W4:Y:S08]  /*0610*/  @!P2 LDC R12, c[0x3][R6+0x8] ;  /* 0x00c00200060cab82 */ /* 0x000f300000000800 */
[----:B------:R-:W5:Y:S01]  /*0620*/  @!P3 LDC R14, c[0x3][R6+0xc] ;  /* 0x00c00300060ebb82 */ /* 0x000f620000000800 */
[----:B--2---:R-:W-:-:S04]  /*0630*/  @!P0 IMAD R0, R7, R9, R0 ;  /* 0x0000000907008224 */ /* 0x004fc800078e0200 */
[----:B---3--:R-:W-:-:S04]  /*0640*/  @!P1 IMAD R0, R11, R10, R0 ;  /* 0x0000000a0b009224 */ /* 0x008fc800078e0200 */
[----:B----4-:R-:W-:-:S04]  /*0650*/  @!P2 IMAD R0, R13, R12, R0 ;  /* 0x0000000c0d00a224 */ /* 0x010fc800078e0200 */
[----:B-----5:R-:W-:-:S07]  /*0660*/  @!P3 IMAD R0, R15, R14, R0 ;  /* 0x0000000e0f00b224 */ /* 0x020fce00078e0200 */
.L_x_3:
[----:B------:R-:W-:Y:S05]  /*0670*/  BRA.U !UP1, `(.L_x_0) ;  /* 0x0000000109787547 */ /* 0x000fea000b800000 */
[----:B------:R-:W-:Y:S02]  /*0680*/  UISETP.NE.AND UP0, UPT, UR5, 0x1, UPT ;  /* 0x000000010500788c */ /* 0x000fe4000bf05270 */
[----:B------:R-:W-:-:S04]  /*0690*/  ULOP3.LUT UR4, UR4, 0x1, URZ, 0xc0, !UPT ;  /* 0x0000000104047892 */ /* 0x000fc8000f8ec0ff */
[----:B------:R-:W-:-:S03]  /*06a0*/  UISETP.NE.U32.AND UP1, UPT, UR4, 0x1, UPT ;  /* 0x000000010400788c */ /* 0x000fc6000bf25070 */
[----:B------:R-:W-:Y:S08]  /*06b0*/  BRA.U !UP0, `(.L_x_4) ;  /* 0x0000000108387547 */ /* 0x000ff0000b800000 */
[----:B------:R-:W0:Y:S01]  /*06c0*/  LDC.64 R4, c[0x0][0x380] ;  /* 0x0000e000ff047b82 */ /* 0x000e220000000a00 */
[----:B------:R-:W-:-:S05]  /*06d0*/  IMAD.IADD R7, R8, 0x1, R3 ;  /* 0x0000000108077824 */ /* 0x000fca00078e0203 */
[C---:B------:R-:W-:Y:S02]  /*06e0*/  ISETP.GE.AND P0, PT, R7.reuse, UR6, PT ;  /* 0x0000000607007c0c */ /* 0x040fe4000bf06270 */
[----:B------:R-:W-:-:S04]  /*06f0*/  IADD3 R6, PT, PT, R7, 0x1, RZ ;  /* 0x0000000107067810 */ /* 0x000fc80007ffe0ff */
[----:B------:R-:W-:Y:S01]  /*0700*/  ISETP.GE.AND P1, PT, R6, UR6, PT ;  /* 0x0000000606007c0c */ /* 0x000fe2000bf26270 */
[----:B0-----:R-:W-:-:S06]  /*0710*/  IMAD.WIDE R4, R7, 0x4, R4 ;  /* 0x0000000407047825 */ /* 0x001fcc00078e0204 */
[----:B------:R-:W2:Y:S06]  /*0720*/  @!P0 LDG.E R7, desc[UR8][R4.64] ;  /* 0x0000000804078981 */ /* 0x000eac000c1e1900 */
[----:B------:R-:W3:Y:S01]  /*0730*/  @!P1 LDG.E R9, desc[UR8][R4.64+0x4] ;  /* 0x0000040804099981 */ /* 0x000ee2000c1e1900 */
[C---:B------:R-:W-:Y:S01]  /*0740*/  SHF.L.U32 R11, R3.reuse, 0x2, RZ ;  /* 0x00000002030b7819 */ /* 0x040fe200000006ff */
[----:B------:R-:W-:-:S03]  /*0750*/  VIADD R3, R3, 0x2 ;  /* 0x0000000203037836 */ /* 0x000fc60000000000 */
[----:B------:R-:W2:Y:S08]  /*0760*/  @!P0 LDC R6, c[0x3][R11] ;  /* 0x00c000000b068b82 */ /* 0x000eb00000000800 */
[----:B------:R-:W3:Y:S01]  /*0770*/  @!P1 LDC R10, c[0x3][R11+0x4] ;  /* 0x00c001000b0a9b82 */ /* 0x000ee20000000800 */
[----:B--2---:R-:W-:-:S04]  /*0780*/  @!P0 IMAD R0, R7, R6, R0 ;  /* 0x0000000607008224 */ /* 0x004fc800078e0200 */
[----:B---3--:R-:W-:-:S07]  /*0790*/  @!P1 IMAD R0, R9, R10, R0 ;  /* 0x0000000a09009224 */ /* 0x008fce00078e0200 */
.L_x_4:
[----:B------:R-:W-:Y:S05]  /*07a0*/  BRA.U UP1, `(.L_x_0) ;  /* 0x00000001012c7547 */ /* 0x000fea000b800000 */
[----:B------:R-:W-:Y:S01]  /*07b0*/  IADD3 R7, PT, PT, R8, R3, RZ ;  /* 0x0000000308077210 */ /* 0x000fe20007ffe0ff */
[----:B------:R-:W-:Y:S03]  /*07c0*/  BSSY.RECONVERGENT B0, `(.L_x_0) ;  /* 0x0000009000007945 */ /* 0x000fe60003800200 */
[----:B------:R-:W-:-:S13]  /*07d0*/  ISETP.GE.AND P0, PT, R7, UR6, PT ;  /* 0x0000000607007c0c */ /* 0x000fda000bf06270 */
[----:B------:R-:W-:Y:S05]  /*07e0*/  @P0 BRA `(.L_x_5) ;  /* 0x0000000000180947 */ /* 0x000fea0003800000 */
[----:B------:R-:W0:Y:S02]  /*07f0*/  LDC.64 R4, c[0x0][0x380] ;  /* 0x0000e000ff047b82 */ /* 0x000e240000000a00 */
[----:B0-----:R-:W-:-:S06]  /*0800*/  IMAD.WIDE R4, R7, 0x4, R4 ;  /* 0x0000000407047825 */ /* 0x001fcc00078e0204 */
[----:B------:R-:W2:Y:S01]  /*0810*/  LDG.E R5, desc[UR8][R4.64] ;  /* 0x0000000804057981 */ /* 0x000ea2000c1e1900 */
[----:B------:R-:W-:-:S06]  /*0820*/  SHF.L.U32 R3, R3, 0x2, RZ ;  /* 0x0000000203037819 */ /* 0x000fcc00000006ff */
[----:B------:R-:W2:Y:S02]  /*0830*/  LDC R3, c[0x3][R3] ;  /* 0x00c0000003037b82 */ /* 0x000ea40000000800 */
[----:B--2---:R-:W-:-:S07]  /*0840*/  IMAD R0, R5, R3, R0 ;  /* 0x0000000305007224 */ /* 0x004fce00078e0200 */
.L_x_5:
[----:B------:R-:W-:Y:S05]  /*0850*/  BSYNC.RECONVERGENT B0 ;  /* 0x0000000000007941 */ /* 0x000fea0003800200 */
.L_x_0:
[----:B------:R-:W0:Y:S02]  /*0860*/  LDC.64 R4, c[0x0][0x390] ;  /* 0x0000e400ff047b82 */ /* 0x000e240000000a00 */
[----:B0-----:R-:W-:-:S05]  /*0870*/  IMAD.WIDE R2, R2, 0x4, R4 ;  /* 0x0000000402027825 */ /* 0x001fca00078e0204 */
[----:B------:R-:W-:Y:S01]  /*0880*/  STG.E desc[UR8][R2.64], R0 ;  /* 0x0000000002007986 */ /* 0x000fe2000c101908 */
[----:B------:R-:W-:Y:S05]  /*0890*/  EXIT ;  /* 0x000000000000794d */ /* 0x000fea0003800000 */
.L_x_6:
[----:B------:R-:W-:-:S00]  /*08a0*/  BRA `(.L_x_6) ;  /* 0xfffffffc00fc7947 */ /* 0x000fc0000383ffff */
[----:B------:R-:W-:-:S00]  /*08b0*/  NOP ;  /* 0x0000000000007918 */ /* 0x000fc00000000000 */
        /* <DEDUP_REMOVED lines=12> */
.L_x_7:


//--------------------- .nv.shared.reserved.0     --------------------------
	.section	.nv.shared.reserved.0,"aw",@nobits
	.weak		__nv_reservedSMEM_offset_0_alias
	.size		__nv_reservedSMEM_offset_0_alias, 0, 64
	.other		__nv_reservedSMEM_offset_0_alias,@"STO_CUDA_RESERVED_SHARED STV_DEFAULT"
__nv_reservedSMEM_offset_0_alias:
	.zero		0
	.zero		64


//--------------------- .nv.constant0._Z11convolutionPiiS_i --------------------------
	.section	.nv.constant0._Z11convolutionPiiS_i,"a",@progbits
	.sectionflags	@""
	.align	4
.nv.constant0._Z11convolutionPiiS_i:
	.zero		924


//--------------------- SYMBOLS --------------------------

	.type		.nv.reservedSmem.offset0,@object
	.size		.nv.reservedSmem.offset0,0x4
